//
// Generated by NVIDIA NVVM Compiler
//
// Compiler Build ID: CL-36424714
// Cuda compilation tools, release 13.0, V13.0.88
// Based on NVVM 20.0.0
//

.version 9.0
.target sm_100
.address_size 64

	// .globl	_Z4mypaPfff

.visible .entry _Z4mypaPfff(
	.param .u64 .ptr .align 1 _Z4mypaPfff_param_0,
	.param .f32 _Z4mypaPfff_param_1,
	.param .f32 _Z4mypaPfff_param_2
)
{
	.reg .pred 	%p<21>;
	.reg .b32 	%r<2>;
	.reg .b32 	%f<159>;
	.reg .b64 	%rd<3>;

	ld.param.u64 	%rd2, [_Z4mypaPfff_param_0];
	ld.param.f32 	%f40, [_Z4mypaPfff_param_1];
	ld.param.f32 	%f41, [_Z4mypaPfff_param_2];
	cvta.to.global.u64 	%rd1, %rd2;
	mov.u32 	%r1, %ctaid.x;
	setp.gt.s32 	%p1, %r1, 1;
	@%p1 bra 	$L__BB0_4;
	setp.eq.s32 	%p4, %r1, 0;
	@%p4 bra 	$L__BB0_7;
	setp.eq.s32 	%p5, %r1, 1;
	@%p5 bra 	$L__BB0_3;
	bra.uni 	$L__BB0_44;
$L__BB0_3:
	ld.global.f32 	%f51, [%rd1];
	ld.global.f32 	%f52, [%rd1+4];
	add.f32 	%f53, %f51, %f52;
	ld.global.f32 	%f147, [%rd1+8];
	sub.f32 	%f54, %f53, %f147;
	ld.global.f32 	%f149, [%rd1+12];
	add.f32 	%f55, %f54, %f149;
	mul.f32 	%f148, %f40, %f55;
	st.global.f32 	[%rd1+4], %f148;
	bra.uni 	$L__BB0_9;
$L__BB0_4:
	setp.eq.s32 	%p2, %r1, 2;
	@%p2 bra 	$L__BB0_8;
	setp.eq.s32 	%p3, %r1, 3;
	@%p3 bra 	$L__BB0_6;
	bra.uni 	$L__BB0_44;
$L__BB0_6:
	ld.global.f32 	%f42, [%rd1+12];
	ld.global.f32 	%f148, [%rd1+4];
	sub.f32 	%f43, %f148, %f42;
	ld.global.f32 	%f147, [%rd1+8];
	add.f32 	%f44, %f43, %f147;
	sub.f32 	%f45, %f44, %f42;
	div.rn.f32 	%f149, %f45, %f41;
	st.global.f32 	[%rd1+12], %f149;
	bra.uni 	$L__BB0_9;
$L__BB0_7:
	ld.global.f32 	%f56, [%rd1];
	ld.global.f32 	%f148, [%rd1+4];
	add.f32 	%f57, %f56, %f148;
	ld.global.f32 	%f147, [%rd1+8];
	add.f32 	%f58, %f57, %f147;
	ld.global.f32 	%f149, [%rd1+12];
	sub.f32 	%f59, %f58, %f149;
	mul.f32 	%f60, %f40, %f59;
	st.global.f32 	[%rd1], %f60;
	bra.uni 	$L__BB0_9;
$L__BB0_8:
	ld.global.f32 	%f46, [%rd1];
	ld.global.f32 	%f148, [%rd1+4];
	sub.f32 	%f47, %f46, %f148;
	ld.global.f32 	%f48, [%rd1+8];
	add.f32 	%f49, %f47, %f48;
	ld.global.f32 	%f149, [%rd1+12];
	add.f32 	%f50, %f49, %f149;
	mul.f32 	%f147, %f40, %f50;
	st.global.f32 	[%rd1+8], %f147;
$L__BB0_9:
	setp.gt.s32 	%p6, %r1, 1;
	@%p6 bra 	$L__BB0_12;
	setp.eq.s32 	%p8, %r1, 0;
	@%p8 bra 	$L__BB0_15;
	ld.global.f32 	%f68, [%rd1];
	add.f32 	%f69, %f68, %f148;
	sub.f32 	%f70, %f69, %f147;
	add.f32 	%f71, %f70, %f149;
	mul.f32 	%f148, %f40, %f71;
	st.global.f32 	[%rd1+4], %f148;
	bra.uni 	$L__BB0_16;
$L__BB0_12:
	setp.eq.s32 	%p7, %r1, 2;
	@%p7 bra 	$L__BB0_14;
	sub.f32 	%f61, %f148, %f149;
	add.f32 	%f62, %f61, %f147;
	sub.f32 	%f63, %f62, %f149;
	div.rn.f32 	%f149, %f63, %f41;
	st.global.f32 	[%rd1+12], %f149;
	bra.uni 	$L__BB0_16;
$L__BB0_14:
	ld.global.f32 	%f64, [%rd1];
	sub.f32 	%f65, %f64, %f148;
	add.f32 	%f66, %f65, %f147;
	add.f32 	%f67, %f66, %f149;
	mul.f32 	%f147, %f40, %f67;
	st.global.f32 	[%rd1+8], %f147;
	bra.uni 	$L__BB0_16;
$L__BB0_15:
	ld.global.f32 	%f72, [%rd1];
	add.f32 	%f73, %f72, %f148;
	add.f32 	%f74, %f73, %f147;
	sub.f32 	%f75, %f74, %f149;
	mul.f32 	%f76, %f40, %f75;
	st.global.f32 	[%rd1], %f76;
$L__BB0_16:
	setp.gt.s32 	%p9, %r1, 1;
	@%p9 bra 	$L__BB0_19;
	setp.eq.s32 	%p11, %r1, 0;
	@%p11 bra 	$L__BB0_22;
	ld.global.f32 	%f84, [%rd1];
	add.f32 	%f85, %f84, %f148;
	sub.f32 	%f86, %f85, %f147;
	add.f32 	%f87, %f86, %f149;
	mul.f32 	%f148, %f40, %f87;
	st.global.f32 	[%rd1+4], %f148;
	bra.uni 	$L__BB0_23;
$L__BB0_19:
	setp.eq.s32 	%p10, %r1, 2;
	@%p10 bra 	$L__BB0_21;
	sub.f32 	%f77, %f148, %f149;
	add.f32 	%f78, %f77, %f147;
	sub.f32 	%f79, %f78, %f149;
	div.rn.f32 	%f149, %f79, %f41;
	st.global.f32 	[%rd1+12], %f149;
	bra.uni 	$L__BB0_23;
$L__BB0_21:
	ld.global.f32 	%f80, [%rd1];
	sub.f32 	%f81, %f80, %f148;
	add.f32 	%f82, %f81, %f147;
	add.f32 	%f83, %f82, %f149;
	mul.f32 	%f147, %f40, %f83;
	st.global.f32 	[%rd1+8], %f147;
	bra.uni 	$L__BB0_23;
$L__BB0_22:
	ld.global.f32 	%f88, [%rd1];
	add.f32 	%f89, %f88, %f148;
	add.f32 	%f90, %f89, %f147;
	sub.f32 	%f91, %f90, %f149;
	mul.f32 	%f92, %f40, %f91;
	st.global.f32 	[%rd1], %f92;
$L__BB0_23:
	setp.gt.s32 	%p12, %r1, 1;
	@%p12 bra 	$L__BB0_26;
	setp.eq.s32 	%p14, %r1, 0;
	@%p14 bra 	$L__BB0_29;
	ld.global.f32 	%f100, [%rd1];
	add.f32 	%f101, %f100, %f148;
	sub.f32 	%f102, %f101, %f147;
	add.f32 	%f103, %f102, %f149;
	mul.f32 	%f148, %f40, %f103;
	st.global.f32 	[%rd1+4], %f148;
	bra.uni 	$L__BB0_30;
$L__BB0_26:
	setp.eq.s32 	%p13, %r1, 2;
	@%p13 bra 	$L__BB0_28;
	sub.f32 	%f93, %f148, %f149;
	add.f32 	%f94, %f93, %f147;
	sub.f32 	%f95, %f94, %f149;
	div.rn.f32 	%f149, %f95, %f41;
	st.global.f32 	[%rd1+12], %f149;
	bra.uni 	$L__BB0_30;
$L__BB0_28:
	ld.global.f32 	%f96, [%rd1];
	sub.f32 	%f97, %f96, %f148;
	add.f32 	%f98, %f97, %f147;
	add.f32 	%f99, %f98, %f149;
	mul.f32 	%f147, %f40, %f99;
	st.global.f32 	[%rd1+8], %f147;
	bra.uni 	$L__BB0_30;
$L__BB0_29:
	ld.global.f32 	%f104, [%rd1];
	add.f32 	%f105, %f104, %f148;
	add.f32 	%f106, %f105, %f147;
	sub.f32 	%f107, %f106, %f149;
	mul.f32 	%f108, %f40, %f107;
	st.global.f32 	[%rd1], %f108;
$L__BB0_30:
	setp.gt.s32 	%p15, %r1, 1;
	@%p15 bra 	$L__BB0_33;
	setp.eq.s32 	%p17, %r1, 0;
	@%p17 bra 	$L__BB0_36;
	ld.global.f32 	%f116, [%rd1];
	add.f32 	%f117, %f116, %f148;
	sub.f32 	%f118, %f117, %f147;
	add.f32 	%f119, %f118, %f149;
	mul.f32 	%f148, %f40, %f119;
	st.global.f32 	[%rd1+4], %f148;
	bra.uni 	$L__BB0_37;
$L__BB0_33:
	setp.eq.s32 	%p16, %r1, 2;
	@%p16 bra 	$L__BB0_35;
	sub.f32 	%f109, %f148, %f149;
	add.f32 	%f110, %f109, %f147;
	sub.f32 	%f111, %f110, %f149;
	div.rn.f32 	%f149, %f111, %f41;
	st.global.f32 	[%rd1+12], %f149;
	bra.uni 	$L__BB0_37;
$L__BB0_35:
	ld.global.f32 	%f112, [%rd1];
	sub.f32 	%f113, %f112, %f148;
	add.f32 	%f114, %f113, %f147;
	add.f32 	%f115, %f114, %f149;
	mul.f32 	%f147, %f40, %f115;
	st.global.f32 	[%rd1+8], %f147;
	bra.uni 	$L__BB0_37;
$L__BB0_36:
	ld.global.f32 	%f120, [%rd1];
	add.f32 	%f121, %f120, %f148;
	add.f32 	%f122, %f121, %f147;
	sub.f32 	%f123, %f122, %f149;
	mul.f32 	%f124, %f40, %f123;
	st.global.f32 	[%rd1], %f124;
$L__BB0_37:
	setp.gt.s32 	%p18, %r1, 1;
	@%p18 bra 	$L__BB0_40;
	setp.eq.s32 	%p20, %r1, 0;
	@%p20 bra 	$L__BB0_43;
	ld.global.f32 	%f134, [%rd1];
	add.f32 	%f135, %f134, %f148;
	sub.f32 	%f136, %f135, %f147;
	add.f32 	%f137, %f136, %f149;
	mul.f32 	%f138, %f40, %f137;
	st.global.f32 	[%rd1+4], %f138;
	bra.uni 	$L__BB0_44;
$L__BB0_40:
	setp.eq.s32 	%p19, %r1, 2;
	@%p19 bra 	$L__BB0_42;
	sub.f32 	%f125, %f148, %f149;
	add.f32 	%f126, %f125, %f147;
	sub.f32 	%f127, %f126, %f149;
	div.rn.f32 	%f128, %f127, %f41;
	st.global.f32 	[%rd1+12], %f128;
	bra.uni 	$L__BB0_44;
$L__BB0_42:
	ld.global.f32 	%f129, [%rd1];
	sub.f32 	%f130, %f129, %f148;
	add.f32 	%f131, %f130, %f147;
	add.f32 	%f132, %f131, %f149;
	mul.f32 	%f133, %f40, %f132;
	st.global.f32 	[%rd1+8], %f133;
	bra.uni 	$L__BB0_44;
$L__BB0_43:
	ld.global.f32 	%f139, [%rd1];
	add.f32 	%f140, %f139, %f148;
	add.f32 	%f141, %f140, %f147;
	sub.f32 	%f142, %f141, %f149;
	mul.f32 	%f143, %f40, %f142;
	st.global.f32 	[%rd1], %f143;
$L__BB0_44:
	ret;

}


// ===== COMPILED SASS (sm_100) =====

	.target	sm_100

	.elftype	@"ET_EXEC"


//--------------------- .note.nv.tkinfo           --------------------------
	.section	.note.nv.tkinfo,"",@"SHT_NOTE"
	.sectionflags	@"SHF_NOTE_NV_TKINFO"
	.tkinfo
        /*0018*/ 	.word	0x00000002
        /*0030*/ 	.string	""
        /*0030*/ 	.string	"ptxas"
        /*0030*/ 	.string	"Cuda compilation tools, release 13.0, V13.0.88"
        /*0030*/ 	.string	"Build cuda_13.0.r13.0/compiler.36424714_0"
        /*0030*/ 	.string	"-arch sm_100 -m 64 "



//--------------------- .note.nv.cuinfo           --------------------------
	.section	.note.nv.cuinfo,"",@"SHT_NOTE"
	.sectionflags	@"SHF_NOTE_NV_CUINFO"
        /*0018*/ 	.short	0x0002
        /*001a*/ 	.short	0x0064
        /*001c*/ 	.short	0x0082
	.zero		2


//--------------------- .nv.info                  --------------------------
	.section	.nv.info,"",@"SHT_CUDA_INFO"
	.align	4


	//----- nvinfo : EIATTR_REGCOUNT
	.align		4
        /*0000*/ 	.byte	0x04, 0x2f
        /*0002*/ 	.short	(.L_1 - .L_0)
	.align		4
.L_0:
        /*0004*/ 	.word	index@(_Z4mypaPfff)
        /*0008*/ 	.word	0x00000014


	//----- nvinfo : EIATTR_FRAME_SIZE
	.align		4
.L_1:
        /*000c*/ 	.byte	0x04, 0x11
        /*000e*/ 	.short	(.L_3 - .L_2)
	.align		4
.L_2:
        /*0010*/ 	.word	index@($__internal_0_$__cuda_sm3x_div_rn_noftz_f32_slowpath)
        /*0014*/ 	.word	0x00000000


	//----- nvinfo : EIATTR_FRAME_SIZE
	.align		4
.L_3:
        /*0018*/ 	.byte	0x04, 0x11
        /*001a*/ 	.short	(.L_5 - .L_4)
	.align		4
.L_4:
        /*001c*/ 	.word	index@(_Z4mypaPfff)
        /*0020*/ 	.word	0x00000000


	//----- nvinfo : EIATTR_MIN_STACK_SIZE
	.align		4
.L_5:
        /*0024*/ 	.byte	0x04, 0x12
        /*0026*/ 	.short	(.L_7 - .L_6)
	.align		4
.L_6:
        /*0028*/ 	.word	index@(_Z4mypaPfff)
        /*002c*/ 	.word	0x00000000
.L_7:


//--------------------- .nv.compat                --------------------------
	.section	.nv.compat,"",@"SHT_CUDA_COMPAT_INFO"
	.align	4
        /*0000*/ 	.byte	0x02, 0x09, 0x00, 0x00, 0x02, 0x02, 0x01, 0x00, 0x02, 0x05, 0x05, 0x00, 0x03, 0x07, 0x01, 0x01
        /*0010*/ 	.byte	0x02, 0x03, 0x00, 0x00, 0x02, 0x06, 0x01, 0x00, 0x04, 0x0b, 0x08, 0x00, 0x01, 0x00, 0x00, 0x00
        /*0020*/ 	.byte	0x00, 0x00, 0x00, 0x00


//--------------------- .nv.info._Z4mypaPfff      --------------------------
	.section	.nv.info._Z4mypaPfff,"",@"SHT_CUDA_INFO"
	.sectionflags	@""
	.align	4


	//----- nvinfo : EIATTR_CUDA_API_VERSION
	.align		4
        /*0000*/ 	.byte	0x04, 0x37
        /*0002*/ 	.short	(.L_9 - .L_8)
.L_8:
        /*0004*/ 	.word	0x00000082


	//----- nvinfo : EIATTR_KPARAM_INFO
	.align		4
.L_9:
        /*0008*/ 	.byte	0x04, 0x17
        /*000a*/ 	.short	(.L_11 - .L_10)
.L_10:
        /*000c*/ 	.word	0x00000000
        /*0010*/ 	.short	0x0002
        /*0012*/ 	.short	0x000c
        /*0014*/ 	.byte	0x00, 0xf0, 0x11, 0x00


	//----- nvinfo : EIATTR_KPARAM_INFO
	.align		4
.L_11:
        /*0018*/ 	.byte	0x04, 0x17
        /*001a*/ 	.short	(.L_13 - .L_12)
.L_12:
        /*001c*/ 	.word	0x00000000
        /*0020*/ 	.short	0x0001
        /*0022*/ 	.short	0x0008
        /*0024*/ 	.byte	0x00, 0xf0, 0x11, 0x00


	//----- nvinfo : EIATTR_KPARAM_INFO
	.align		4
.L_13:
        /*0028*/ 	.byte	0x04, 0x17
        /*002a*/ 	.short	(.L_15 - .L_14)
.L_14:
        /*002c*/ 	.word	0x00000000
        /*0030*/ 	.short	0x0000
        /*0032*/ 	.short	0x0000
        /*0034*/ 	.byte	0x00, 0xf5, 0x21, 0x00


	//----- nvinfo : EIATTR_SPARSE_MMA_MASK
	.align		4
.L_15:
        /*0038*/ 	.byte	0x03, 0x50
        /*003a*/ 	.short	0x0000


	//----- nvinfo : EIATTR_MAXREG_COUNT
	.align		4
        /*003c*/ 	.byte	0x03, 0x1b
        /*003e*/ 	.short	0x00ff


	//----- nvinfo : EIATTR_MERCURY_ISA_VERSION
	.align		4
        /*0040*/ 	.byte	0x03, 0x5f
        /*0042*/ 	.short	0x0101


	//----- nvinfo : EIATTR_VRC_CTA_INIT_COUNT
	.align		4
        /*0044*/ 	.byte	0x02, 0x4a
	.zero		1
	.zero		1


	//----- nvinfo : EIATTR_EXIT_INSTR_OFFSETS
	.align		4
        /*0048*/ 	.byte	0x04, 0x1c
        /*004a*/ 	.short	(.L_17 - .L_16)


	//   ....[0]....
.L_16:
        /*004c*/ 	.word	0x00001070


	//   ....[1]....
        /*0050*/ 	.word	0x000010f0


	//   ....[2]....
        /*0054*/ 	.word	0x00001240


	//   ....[3]....
        /*0058*/ 	.word	0x000012c0


	//----- nvinfo : EIATTR_INDIRECT_BRANCH_TARGETS
	.align		4
.L_17:
        /*005c*/ 	.byte	0x04, 0x34
        /*005e*/ 	.short	(.L_19 - .L_18)


	//   ....[0]....
.L_18:
        /*0060*/ 	.word	.L_x_32@srel
        /*0064*/ 	.short	0x0
        /*0066*/ 	.short	0x0
        /*0068*/ 	.word	0x3
        /*006c*/ 	.word	.L_x_33@srel
        /*0070*/ 	.word	.L_x_34@srel
        /*0074*/ 	.word	.L_x_35@srel


	//   ....[1]....
        /*0078*/ 	.word	.L_x_36@srel
        /*007c*/ 	.short	0x0
        /*007e*/ 	.short	0x0
        /*0080*/ 	.word	0x3
        /*0084*/ 	.word	.L_x_37@srel
        /*0088*/ 	.word	.L_x_38@srel
        /*008c*/ 	.word	.L_x_35@srel


	//----- nvinfo : EIATTR_CRS_STACK_SIZE
	.align		4
.L_19:
        /*0090*/ 	.byte	0x04, 0x1e
        /*0092*/ 	.short	(.L_21 - .L_20)
.L_20:
        /*0094*/ 	.word	0x00000000


	//----- nvinfo : EIATTR_CBANK_PARAM_SIZE
	.align		4
.L_21:
        /*0098*/ 	.byte	0x03, 0x19
        /*009a*/ 	.short	0x0010


	//----- nvinfo : EIATTR_PARAM_CBANK
	.align		4
        /*009c*/ 	.byte	0x04, 0x0a
        /*009e*/ 	.short	(.L_23 - .L_22)
	.align		4
.L_22:
        /*00a0*/ 	.word	index@(.nv.constant0._Z4mypaPfff)
        /*00a4*/ 	.short	0x0380
        /*00a6*/ 	.short	0x0010


	//----- nvinfo : EIATTR_SW_WAR
	.align		4
.L_23:
        /*00a8*/ 	.byte	0x04, 0x36
        /*00aa*/ 	.short	(.L_25 - .L_24)
.L_24:
        /*00ac*/ 	.word	0x00000008
.L_25:


//--------------------- .nv.callgraph             --------------------------
	.section	.nv.callgraph,"",@"SHT_CUDA_CALLGRAPH"
	.align	4
	.sectionentsize	8
	.align		4
        /*0000*/ 	.word	0x00000000
	.align		4
        /*0004*/ 	.word	0xffffffff
	.align		4
        /*0008*/ 	.word	0x00000000
	.align		4
        /*000c*/ 	.word	0xfffffffe
	.align		4
        /*0010*/ 	.word	0x00000000
	.align		4
        /*0014*/ 	.word	0xfffffffd
	.align		4
        /*0018*/ 	.word	0x00000000
	.align		4
        /*001c*/ 	.word	0xfffffffc


//--------------------- .nv.constant2._Z4mypaPfff --------------------------
	.section	.nv.constant2._Z4mypaPfff,"a",@progbits
	.sectionflags	@""
	.align	4
.nv.constant2._Z4mypaPfff:
        /*0000*/ 	.byte	0x70, 0x01, 0x00, 0x00, 0xc0, 0x00, 0x00, 0x00, 0xf0, 0x10, 0x00, 0x00, 0xe0, 0x03, 0x00, 0x00
        /*0010*/ 	.byte	0x80, 0x02, 0x00, 0x00, 0xf0, 0x10, 0x00, 0x00


//--------------------- .text._Z4mypaPfff         --------------------------
	.section	.text._Z4mypaPfff,"ax",@progbits
	.align	128
        .global         _Z4mypaPfff
        .type           _Z4mypaPfff,@function
        .size           _Z4mypaPfff,(.L_x_40 - _Z4mypaPfff)
        .other          _Z4mypaPfff,@"STO_CUDA_ENTRY STV_DEFAULT"
_Z4mypaPfff:
.text._Z4mypaPfff:
[----:B------:R-:W-:Y:S01]  /*0000*/  LDC R1, c[0x0][0x37c] ;  /* 0x0000df00ff017b82 */ /* 0x000fe20000000800 */
[----:B------:R-:W0:Y:S07]  /*0010*/  S2R R3, SR_CTAID.X ;  /* 0x0000000000037919 */ /* 0x000e2e0000002500 */
[----:B------:R-:W1:Y:S01]  /*0020*/  LDC R0, c[0x0][0x38c] ;  /* 0x0000e300ff007b82 */ /* 0x000e620000000800 */
[----:B------:R-:W2:Y:S07]  /*0030*/  LDCU.64 UR4, c[0x0][0x358] ;  /* 0x00006b00ff0477ac */ /* 0x000eae0008000a00 */
[----:B------:R-:W3:Y:S01]  /*0040*/  LDC.64 R4, c[0x0][0x380] ;  /* 0x0000e000ff047b82 */ /* 0x000ee20000000a00 */
[----:B0-----:R-:W-:-:S13]  /*0050*/  ISETP.GT.AND P0, PT, R3, 0x1, PT ;  /* 0x000000010300780c */ /* 0x001fda0003f04270 */
[----:B--2---:R-:W-:Y:S05]  /*0060*/  @P0 BRA `(.L_x_0) ;  /* 0x00000000006c0947 */ /* 0x004fea0003800000 */
[----:B------:R-:W-:-:S04]  /*0070*/  VIMNMX.U32 R2, PT, PT, R3, 0x2, PT ;  /* 0x0000000203027848 */ /* 0x000fc80003fe0000 */
[----:B------:R-:W-:-:S04]  /*0080*/  SHF.L.U32 R2, R2, 0x2, RZ ;  /* 0x0000000202027819 */ /* 0x000fc800000006ff */
[----:B------:R-:W0:Y:S02]  /*0090*/  LDC R6, c[0x2][R2] ;  /* 0x0080000002067b82 */ /* 0x000e240000000800 */
[----:B0-----:R-:W-:-:S04]  /*00a0*/  SHF.R.S32.HI R7, RZ, 0x1f, R6 ;  /* 0x0000001fff077819 */ /* 0x001fc80000011406 */
.L_x_32:
[----:B------:R-:W-:Y:S05]  /*00b0*/  BRX R6 -0xc0                                                            (*"BRANCH_TARGETS .L_x_33,.L_x_34,.L_x_35"*) ;  /* 0xfffffffc06d07949 */ /* 0x000fea000383ffff */
.L_x_34:
[----:B---3--:R-:W2:Y:S01]  /*00c0*/  LDG.E R6, desc[UR4][R4.64] ;  /* 0x0000000404067981 */ /* 0x008ea2000c1e1900 */
[----:B------:R-:W0:Y:S03]  /*00d0*/  LDCU UR6, c[0x0][0x388] ;  /* 0x00007100ff0677ac */ /* 0x000e260008000800 */
[----:B------:R-:W2:Y:S04]  /*00e0*/  LDG.E R9, desc[UR4][R4.64+0x4] ;  /* 0x0000040404097981 */ /* 0x000ea8000c1e1900 */
[----:B------:R-:W3:Y:S04]  /*00f0*/  LDG.E R7, desc[UR4][R4.64+0x8] ;  /* 0x0000080404077981 */ /* 0x000ee8000c1e1900 */
[----:B------:R-:W4:Y:S01]  /*0100*/  LDG.E R2, desc[UR4][R4.64+0xc] ;  /* 0x00000c0404027981 */ /* 0x000f22000c1e1900 */
[----:B--2---:R-:W-:-:S04]  /*0110*/  FADD R6, R6, R9 ;  /* 0x0000000906067221 */ /* 0x004fc80000000000 */
[----:B---3--:R-:W-:-:S04]  /*0120*/  FADD R9, R6, -R7 ;  /* 0x8000000706097221 */ /* 0x008fc80000000000 */
[----:B----4-:R-:W-:-:S04]  /*0130*/  FADD R9, R9, R2 ;  /* 0x0000000209097221 */ /* 0x010fc80000000000 */
[----:B0-----:R-:W-:-:S05]  /*0140*/  FMUL R9, R9, UR6 ;  /* 0x0000000609097c20 */ /* 0x001fca0008400000 */
[----:B------:R0:W-:Y:S01]  /*0150*/  STG.E desc[UR4][R4.64+0x4], R9 ;  /* 0x0000040904007986 */ /* 0x0001e2000c101904 */
[----:B------:R-:W-:Y:S05]  /*0160*/  BRA `(.L_x_1) ;  /* 0x0000000000c47947 */ /* 0x000fea0003800000 */
.L_x_33:
[----:B---3--:R-:W2:Y:S01]  /*0170*/  LDG.E R6, desc[UR4][R4.64] ;  /* 0x0000000404067981 */ /* 0x008ea2000c1e1900 */
[----:B------:R-:W0:Y:S03]  /*0180*/  LDCU UR6, c[0x0][0x388] ;  /* 0x00007100ff0677ac */ /* 0x000e260008000800 */
[----:B------:R-:W2:Y:S04]  /*0190*/  LDG.E R9, desc[UR4][R4.64+0x4] ;  /* 0x0000040404097981 */ /* 0x000ea8000c1e1900 */
[----:B------:R-:W3:Y:S04]  /*01a0*/  LDG.E R7, desc[UR4][R4.64+0x8] ;  /* 0x0000080404077981 */ /* 0x000ee8000c1e1900 */
[----:B------:R-:W4:Y:S01]  /*01b0*/  LDG.E R2, desc[UR4][R4.64+0xc] ;  /* 0x00000c0404027981 */ /* 0x000f22000c1e1900 */
[----:B--2---:R-:W-:-:S04]  /*01c0*/  FADD R6, R6, R9 ;  /* 0x0000000906067221 */ /* 0x004fc80000000000 */
[----:B---3--:R-:W-:-:S04]  /*01d0*/  FADD R11, R6, R7 ;  /* 0x00000007060b7221 */ /* 0x008fc80000000000 */
[----:B----4-:R-:W-:-:S04]  /*01e0*/  FADD R11, R11, -R2 ;  /* 0x800000020b0b7221 */ /* 0x010fc80000000000 */
[----:B0-----:R-:W-:-:S05]  /*01f0*/  FMUL R11, R11, UR6 ;  /* 0x000000060b0b7c20 */ /* 0x001fca0008400000 */
[----:B------:R2:W-:Y:S01]  /*0200*/  STG.E desc[UR4][R4.64], R11 ;  /* 0x0000000b04007986 */ /* 0x0005e2000c101904 */
[----:B------:R-:W-:Y:S05]  /*0210*/  BRA `(.L_x_1) ;  /* 0x0000000000987947 */ /* 0x000fea0003800000 */
.L_x_0:
[----:B------:R-:W-:-:S04]  /*0220*/  MOV R2, 0xfffffffe ;  /* 0xfffffffe00027802 */ /* 0x000fc80000000f00 */
[----:B------:R-:W-:-:S04]  /*0230*/  VIADDMNMX.U32 R2, R3, R2, 0x2, PT ;  /* 0x0000000203027446 */ /* 0x000fc80003800002 */
[----:B------:R-:W-:-:S04]  /*0240*/  SHF.L.U32 R2, R2, 0x2, RZ ;  /* 0x0000000202027819 */ /* 0x000fc800000006ff */
[----:B------:R-:W0:Y:S02]  /*0250*/  LDC R6, c[0x2][R2+0xc] ;  /* 0x0080030002067b82 */ /* 0x000e240000000800 */
[----:B0-----:R-:W-:-:S04]  /*0260*/  SHF.R.S32.HI R7, RZ, 0x1f, R6 ;  /* 0x0000001fff077819 */ /* 0x001fc80000011406 */
.L_x_36:
[----:B------:R-:W-:Y:S05]  /*0270*/  BRX R6 -0x280                                                           (*"BRANCH_TARGETS .L_x_37,.L_x_38,.L_x_35"*) ;  /* 0xfffffffc06607949 */ /* 0x000fea000383ffff */
.L_x_38:
[----:B------:R-:W0:Y:S08]  /*0280*/  LDC.64 R10, c[0x0][0x380] ;  /* 0x0000e000ff0a7b82 */ /* 0x000e300000000a00 */
[----:B------:R-:W2:Y:S01]  /*0290*/  LDC R17, c[0x0][0x38c] ;  /* 0x0000e300ff117b82 */ /* 0x000ea20000000800 */
[----:B0-----:R-:W4:Y:S04]  /*02a0*/  LDG.E R2, desc[UR4][R10.64+0xc] ;  /* 0x00000c040a027981 */ /* 0x001f28000c1e1900 */
[----:B------:R-:W4:Y:S04]  /*02b0*/  LDG.E R9, desc[UR4][R10.64+0x4] ;  /* 0x000004040a097981 */ /* 0x000f28000c1e1900 */
[----:B------:R-:W5:Y:S01]  /*02c0*/  LDG.E R7, desc[UR4][R10.64+0x8] ;  /* 0x000008040a077981 */ /* 0x000f62000c1e1900 */
[----:B--2---:R-:W0:Y:S02]  /*02d0*/  MUFU.RCP R8, R17 ;  /* 0x0000001100087308 */ /* 0x004e240000001000 */
[----:B0-----:R-:W-:-:S04]  /*02e0*/  FFMA R15, R8, -R17, 1 ;  /* 0x3f800000080f7423 */ /* 0x001fc80000000811 */
[----:B------:R-:W-:Y:S01]  /*02f0*/  FFMA R15, R8, R15, R8 ;  /* 0x0000000f080f7223 */ /* 0x000fe20000000008 */
[----:B----4-:R-:W-:-:S04]  /*0300*/  FADD R6, -R2, R9 ;  /* 0x0000000902067221 */ /* 0x010fc80000000100 */
[----:B-----5:R-:W-:-:S04]  /*0310*/  FADD R13, R6, R7 ;  /* 0x00000007060d7221 */ /* 0x020fc80000000000 */
[----:B------:R-:W-:-:S04]  /*0320*/  FADD R2, -R2, R13 ;  /* 0x0000000d02027221 */ /* 0x000fc80000000100 */
[----:B------:R-:W0:Y:S01]  /*0330*/  FCHK P0, R2, R17 ;  /* 0x0000001102007302 */ /* 0x000e220000000000 */
[----:B------:R-:W-:-:S04]  /*0340*/  FFMA R6, R2, R15, RZ ;  /* 0x0000000f02067223 */ /* 0x000fc800000000ff */
[----:B------:R-:W-:-:S04]  /*0350*/  FFMA R8, R6, -R17, R2 ;  /* 0x8000001106087223 */ /* 0x000fc80000000002 */
[----:B------:R-:W-:Y:S01]  /*0360*/  FFMA R15, R15, R8, R6 ;  /* 0x000000080f0f7223 */ /* 0x000fe20000000006 */
[----:B0-----:R-:W-:Y:S06]  /*0370*/  @!P0 BRA `(.L_x_2) ;  /* 0x00000000000c8947 */ /* 0x001fec0003800000 */
[----:B------:R-:W-:-:S07]  /*0380*/  MOV R6, 0x3a0 ;  /* 0x000003a000067802 */ /* 0x000fce0000000f00 */
[----:B-1-3--:R-:W-:Y:S05]  /*0390*/  CALL.REL.NOINC `($__internal_0_$__cuda_sm3x_div_rn_noftz_f32_slowpath) ;  /* 0x0000000c00cc7944 */ /* 0x00afea0003c00000 */
[----:B------:R-:W-:-:S07]  /*03a0*/  MOV R15, R2 ;  /* 0x00000002000f7202 */ /* 0x000fce0000000f00 */
.L_x_2:
[----:B---3--:R4:W-:Y:S01]  /*03b0*/  STG.E desc[UR4][R4.64+0xc], R15 ;  /* 0x00000c0f04007986 */ /* 0x0089e2000c101904 */
[----:B------:R-:W-:Y:S01]  /*03c0*/  MOV R2, R15 ;  /* 0x0000000f00027202 */ /* 0x000fe20000000f00 */
[----:B------:R-:W-:Y:S06]  /*03d0*/  BRA `(.L_x_1) ;  /* 0x0000000000287947 */ /* 0x000fec0003800000 */
.L_x_37:
[----:B---3--:R-:W2:Y:S01]  /*03e0*/  LDG.E R6, desc[UR4][R4.64] ;  /* 0x0000000404067981 */ /* 0x008ea2000c1e1900 */
[----:B------:R-:W0:Y:S03]  /*03f0*/  LDCU UR6, c[0x0][0x388] ;  /* 0x00007100ff0677ac */ /* 0x000e260008000800 */
[----:B------:R-:W2:Y:S04]  /*0400*/  LDG.E R9, desc[UR4][R4.64+0x4] ;  /* 0x0000040404097981 */ /* 0x000ea8000c1e1900 */
[----:B------:R-:W3:Y:S04]  /*0410*/  LDG.E R7, desc[UR4][R4.64+0x8] ;  /* 0x0000080404077981 */ /* 0x000ee8000c1e1900 */
[----:B------:R-:W4:Y:S01]  /*0420*/  LDG.E R2, desc[UR4][R4.64+0xc] ;  /* 0x00000c0404027981 */ /* 0x000f22000c1e1900 */
[----:B--2---:R-:W-:-:S04]  /*0430*/  FADD R6, R6, -R9 ;  /* 0x8000000906067221 */ /* 0x004fc80000000000 */
[----:B---3--:R-:W-:-:S04]  /*0440*/  FADD R7, R6, R7 ;  /* 0x0000000706077221 */ /* 0x008fc80000000000 */
[----:B----4-:R-:W-:-:S04]  /*0450*/  FADD R7, R7, R2 ;  /* 0x0000000207077221 */ /* 0x010fc80000000000 */
[----:B0-----:R-:W-:-:S05]  /*0460*/  FMUL R7, R7, UR6 ;  /* 0x0000000607077c20 */ /* 0x001fca0008400000 */
[----:B------:R3:W-:Y:S02]  /*0470*/  STG.E desc[UR4][R4.64+0x8], R7 ;  /* 0x0000080704007986 */ /* 0x0007e4000c101904 */
.L_x_1:
[----:B------:R-:W-:-:S13]  /*0480*/  ISETP.GT.AND P0, PT, R3, 0x1, PT ;  /* 0x000000010300780c */ /* 0x000fda0003f04270 */
[----:B------:R-:W-:Y:S05]  /*0490*/  @P0 BRA `(.L_x_3) ;  /* 0x00000000003c0947 */ /* 0x000fea0003800000 */
[----:B------:R-:W-:Y:S01]  /*04a0*/  ISETP.NE.AND P0, PT, R3, RZ, PT ;  /* 0x000000ff0300720c */ /* 0x000fe20003f05270 */
[----:B------:R-:W0:-:S12]  /*04b0*/  LDCU UR6, c[0x0][0x388] ;  /* 0x00007100ff0677ac */ /* 0x000e180008000800 */
[----:B------:R-:W5:Y:S04]  /*04c0*/  @P0 LDG.E R6, desc[UR4][R4.64] ;  /* 0x0000000404060981 */ /* 0x000f68000c1e1900 */
[----:B------:R-:W3:Y:S01]  /*04d0*/  @!P0 LDG.E R8, desc[UR4][R4.64] ;  /* 0x0000000404088981 */ /* 0x000ee2000c1e1900 */
[----:B-----5:R-:W-:-:S04]  /*04e0*/  @P0 FADD R6, R9, R6 ;  /* 0x0000000609060221 */ /* 0x020fc80000000000 */
[----:B--2---:R-:W-:-:S04]  /*04f0*/  @P0 FADD R11, -R7, R6 ;  /* 0x00000006070b0221 */ /* 0x004fc80000000100 */
[----:B------:R-:W-:-:S04]  /*0500*/  @P0 FADD R11, R2, R11 ;  /* 0x0000000b020b0221 */ /* 0x000fc80000000000 */
[----:B0-----:R-:W-:-:S04]  /*0510*/  @P0 FMUL R9, R11, UR6 ;  /* 0x000000060b090c20 */ /* 0x001fc80008400000 */
[----:B---3--:R-:W-:Y:S01]  /*0520*/  @!P0 FADD R8, R9, R8 ;  /* 0x0000000809088221 */ /* 0x008fe20000000000 */
[----:B------:R0:W-:Y:S03]  /*0530*/  @P0 STG.E desc[UR4][R4.64+0x4], R9 ;  /* 0x0000040904000986 */ /* 0x0001e6000c101904 */
[----:B------:R-:W-:-:S04]  /*0540*/  @!P0 FADD R11, R7, R8 ;  /* 0x00000008070b8221 */ /* 0x000fc80000000000 */
[----:B------:R-:W-:-:S04]  /*0550*/  @!P0 FADD R11, -R2, R11 ;  /* 0x0000000b020b8221 */ /* 0x000fc80000000100 */
[----:B------:R-:W-:-:S05]  /*0560*/  @!P0 FMUL R11, R11, UR6 ;  /* 0x000000060b0b8c20 */ /* 0x000fca0008400000 */
[----:B------:R0:W-:Y:S01]  /*0570*/  @!P0 STG.E desc[UR4][R4.64], R11 ;  /* 0x0000000b04008986 */ /* 0x0001e2000c101904 */
[----:B------:R-:W-:Y:S05]  /*0580*/  BRA `(.L_x_4) ;  /* 0x0000000000707947 */ /* 0x000fea0003800000 */
.L_x_3:
[----:B------:R-:W-:-:S13]  /*0590*/  ISETP.NE.AND P0, PT, R3, 0x2, PT ;  /* 0x000000020300780c */ /* 0x000fda0003f05270 */
[----:B------:R-:W-:Y:S05]  /*05a0*/  @!P0 BRA `(.L_x_5) ;  /* 0x00000000004c8947 */ /* 0x000fea0003800000 */
[----:B------:R-:W5:Y:S01]  /*05b0*/  LDC R13, c[0x0][0x38c] ;  /* 0x0000e300ff0d7b82 */ /* 0x000f620000000800 */
[----:B------:R-:W-:-:S04]  /*05c0*/  FADD R6, -R2, R9 ;  /* 0x0000000902067221 */ /* 0x000fc80000000100 */
[----:B--2---:R-:W-:-:S04]  /*05d0*/  FADD R11, R7, R6 ;  /* 0x00000006070b7221 */ /* 0x004fc80000000000 */
[----:B------:R-:W-:Y:S01]  /*05e0*/  FADD R8, -R2, R11 ;  /* 0x0000000b02087221 */ /* 0x000fe20000000100 */
[----:B-----5:R-:W4:Y:S08]  /*05f0*/  MUFU.RCP R10, R13 ;  /* 0x0000000d000a7308 */ /* 0x020f300000001000 */
[----:B------:R-:W2:Y:S01]  /*0600*/  FCHK P0, R8, R13 ;  /* 0x0000000d08007302 */ /* 0x000ea20000000000 */
[----:B----4-:R-:W-:-:S04]  /*0610*/  FFMA R15, R10, -R13, 1 ;  /* 0x3f8000000a0f7423 */ /* 0x010fc8000000080d */
[----:B------:R-:W-:-:S04]  /*0620*/  FFMA R2, R10, R15, R10 ;  /* 0x0000000f0a027223 */ /* 0x000fc8000000000a */
[----:B------:R-:W-:-:S04]  /*0630*/  FFMA R11, R2, R8, RZ ;  /* 0x00000008020b7223 */ /* 0x000fc800000000ff */
[----:B------:R-:W-:-:S04]  /*0640*/  FFMA R6, R11, -R13, R8 ;  /* 0x8000000d0b067223 */ /* 0x000fc80000000008 */
[----:B------:R-:W-:Y:S01]  /*0650*/  FFMA R11, R2, R6, R11 ;  /* 0x00000006020b7223 */ /* 0x000fe2000000000b */
[----:B--2---:R-:W-:Y:S06]  /*0660*/  @!P0 BRA `(.L_x_6) ;  /* 0x0000000000108947 */ /* 0x004fec0003800000 */
[----:B------:R-:W-:Y:S02]  /*0670*/  MOV R2, R8 ;  /* 0x0000000800027202 */ /* 0x000fe40000000f00 */
[----:B------:R-:W-:-:S07]  /*0680*/  MOV R6, 0x6a0 ;  /* 0x000006a000067802 */ /* 0x000fce0000000f00 */
[----:B01-3--:R-:W-:Y:S05]  /*0690*/  CALL.REL.NOINC `($__internal_0_$__cuda_sm3x_div_rn_noftz_f32_slowpath) ;  /* 0x0000000c000c7944 */ /* 0x00bfea0003c00000 */
[----:B------:R-:W-:-:S07]  /*06a0*/  MOV R11, R2 ;  /* 0x00000002000b7202 */ /* 0x000fce0000000f00 */
.L_x_6:
[----:B------:R2:W-:Y:S01]  /*06b0*/  STG.E desc[UR4][R4.64+0xc], R11 ;  /* 0x00000c0b04007986 */ /* 0x0005e2000c101904 */
[----:B------:R-:W-:Y:S01]  /*06c0*/  MOV R2, R11 ;  /* 0x0000000b00027202 */ /* 0x000fe20000000f00 */
[----:B------:R-:W-:Y:S06]  /*06d0*/  BRA `(.L_x_4) ;  /* 0x00000000001c7947 */ /* 0x000fec0003800000 */
.L_x_5:
[----:B------:R-:W5:Y:S01]  /*06e0*/  LDG.E R6, desc[UR4][R4.64] ;  /* 0x0000000404067981 */ /* 0x000f62000c1e1900 */
[----:B------:R-:W0:Y:S01]  /*06f0*/  LDCU UR6, c[0x0][0x388] ;  /* 0x00007100ff0677ac */ /* 0x000e220008000800 */
[----:B-----5:R-:W-:-:S04]  /*0700*/  FADD R6, -R9, R6 ;  /* 0x0000000609067221 */ /* 0x020fc80000000100 */
[----:B---3--:R-:W-:-:S04]  /*0710*/  FADD R7, R7, R6 ;  /* 0x0000000607077221 */ /* 0x008fc80000000000 */
[----:B------:R-:W-:-:S04]  /*0720*/  FADD R7, R2, R7 ;  /* 0x0000000702077221 */ /* 0x000fc80000000000 */
[----:B0-----:R-:W-:-:S05]  /*0730*/  FMUL R7, R7, UR6 ;  /* 0x0000000607077c20 */ /* 0x001fca0008400000 */
[----:B------:R3:W-:Y:S02]  /*0740*/  STG.E desc[UR4][R4.64+0x8], R7 ;  /* 0x0000080704007986 */ /* 0x0007e4000c101904 */
.L_x_4:
[----:B------:R-:W-:-:S13]  /*0750*/  ISETP.GT.AND P0, PT, R3, 0x1, PT ;  /* 0x000000010300780c */ /* 0x000fda0003f04270 */
[----:B------:R-:W-:Y:S05]  /*0760*/  @P0 BRA `(.L_x_7) ;  /* 0x00000000003c0947 */ /* 0x000fea0003800000 */
[----:B------:R-:W-:Y:S01]  /*0770*/  ISETP.NE.AND P0, PT, R3, RZ, PT ;  /* 0x000000ff0300720c */ /* 0x000fe20003f05270 */
[----:B------:R-:W5:-:S12]  /*0780*/  LDCU UR6, c[0x0][0x388] ;  /* 0x00007100ff0677ac */ /* 0x000f580008000800 */
[----:B------:R-:W2:Y:S04]  /*0790*/  @P0 LDG.E R6, desc[UR4][R4.64] ;  /* 0x0000000404060981 */ /* 0x000ea8000c1e1900 */
[----:B------:R-:W3:Y:S01]  /*07a0*/  @!P0 LDG.E R8, desc[UR4][R4.64] ;  /* 0x0000000404088981 */ /* 0x000ee2000c1e1900 */
[----:B--2---:R-:W-:-:S04]  /*07b0*/  @P0 FADD R6, R9, R6 ;  /* 0x0000000609060221 */ /* 0x004fc80000000000 */
[----:B0-----:R-:W-:-:S04]  /*07c0*/  @P0 FADD R11, -R7, R6 ;  /* 0x00000006070b0221 */ /* 0x001fc80000000100 */
[----:B------:R-:W-:-:S04]  /*07d0*/  @P0 FADD R11, R2, R11 ;  /* 0x0000000b020b0221 */ /* 0x000fc80000000000 */
[----:B-----5:R-:W-:-:S04]  /*07e0*/  @P0 FMUL R9, R11, UR6 ;  /* 0x000000060b090c20 */ /* 0x020fc80008400000 */
[----:B---3--:R-:W-:Y:S01]  /*07f0*/  @!P0 FADD R8, R9, R8 ;  /* 0x0000000809088221 */ /* 0x008fe20000000000 */
[----:B------:R0:W-:Y:S03]  /*0800*/  @P0 STG.E desc[UR4][R4.64+0x4], R9 ;  /* 0x0000040904000986 */ /* 0x0001e6000c101904 */
[----:B------:R-:W-:-:S04]  /*0810*/  @!P0 FADD R11, R7, R8 ;  /* 0x00000008070b8221 */ /* 0x000fc80000000000 */
[----:B------:R-:W-:-:S04]  /*0820*/  @!P0 FADD R11, -R2, R11 ;  /* 0x0000000b020b8221 */ /* 0x000fc80000000100 */
[----:B------:R-:W-:-:S05]  /*0830*/  @!P0 FMUL R11, R11, UR6 ;  /* 0x000000060b0b8c20 */ /* 0x000fca0008400000 */
[----:B------:R0:W-:Y:S01]  /*0840*/  @!P0 STG.E desc[UR4][R4.64], R11 ;  /* 0x0000000b04008986 */ /* 0x0001e2000c101904 */
[----:B------:R-:W-:Y:S05]  /*0850*/  BRA `(.L_x_8) ;  /* 0x0000000000707947 */ /* 0x000fea0003800000 */
.L_x_7:
[----:B------:R-:W-:-:S13]  /*0860*/  ISETP.NE.AND P0, PT, R3, 0x2, PT ;  /* 0x000000020300780c */ /* 0x000fda0003f05270 */
[----:B------:R-:W-:Y:S05]  /*0870*/  @!P0 BRA `(.L_x_9) ;  /* 0x00000000004c8947 */ /* 0x000fea0003800000 */
[----:B------:R-:W5:Y:S01]  /*0880*/  LDC R13, c[0x0][0x38c] ;  /* 0x0000e300ff0d7b82 */ /* 0x000f620000000800 */
[----:B------:R-:W-:-:S04]  /*0890*/  FADD R6, -R2, R9 ;  /* 0x0000000902067221 */ /* 0x000fc80000000100 */
[----:B0-2---:R-:W-:-:S04]  /*08a0*/  FADD R11, R7, R6 ;  /* 0x00000006070b7221 */ /* 0x005fc80000000000 */
[----:B------:R-:W-:Y:S01]  /*08b0*/  FADD R8, -R2, R11 ;  /* 0x0000000b02087221 */ /* 0x000fe20000000100 */
[----:B-----5:R-:W4:Y:S08]  /*08c0*/  MUFU.RCP R10, R13 ;  /* 0x0000000d000a7308 */ /* 0x020f300000001000 */
[----:B------:R-:W0:Y:S01]  /*08d0*/  FCHK P0, R8, R13 ;  /* 0x0000000d08007302 */ /* 0x000e220000000000 */
[----:B----4-:R-:W-:-:S04]  /*08e0*/  FFMA R15, R10, -R13, 1 ;  /* 0x3f8000000a0f7423 */ /* 0x010fc8000000080d */
[----:B------:R-:W-:-:S04]  /*08f0*/  FFMA R2, R10, R15, R10 ;  /* 0x0000000f0a027223 */ /* 0x000fc8000000000a */
[----:B------:R-:W-:-:S04]  /*0900*/  FFMA R11, R2, R8, RZ ;  /* 0x00000008020b7223 */ /* 0x000fc800000000ff */
[----:B------:R-:W-:-:S04]  /*0910*/  FFMA R6, R11, -R13, R8 ;  /* 0x8000000d0b067223 */ /* 0x000fc80000000008 */
[----:B------:R-:W-:Y:S01]  /*0920*/  FFMA R11, R2, R6, R11 ;  /* 0x00000006020b7223 */ /* 0x000fe2000000000b */
[----:B0-----:R-:W-:Y:S06]  /*0930*/  @!P0 BRA `(.L_x_10) ;  /* 0x0000000000108947 */ /* 0x001fec0003800000 */
[----:B------:R-:W-:Y:S02]  /*0940*/  MOV R2, R8 ;  /* 0x0000000800027202 */ /* 0x000fe40000000f00 */
[----:B------:R-:W-:-:S07]  /*0950*/  MOV R6, 0x970 ;  /* 0x0000097000067802 */ /* 0x000fce0000000f00 */
[----:B-1-3--:R-:W-:Y:S05]  /*0960*/  CALL.REL.NOINC `($__internal_0_$__cuda_sm3x_div_rn_noftz_f32_slowpath) ;  /* 0x0000000800587944 */ /* 0x00afea0003c00000 */
[----:B------:R-:W-:-:S07]  /*0970*/  MOV R11, R2 ;  /* 0x00000002000b7202 */ /* 0x000fce0000000f00 */
.L_x_10:
[----:B------:R0:W-:Y:S01]  /*0980*/  STG.E desc[UR4][R4.64+0xc], R11 ;  /* 0x00000c0b04007986 */ /* 0x0001e2000c101904 */
[----:B------:R-:W-:Y:S01]  /*0990*/  MOV R2, R11 ;  /* 0x0000000b00027202 */ /* 0x000fe20000000f00 */
[----:B------:R-:W-:Y:S06]  /*09a0*/  BRA `(.L_x_8) ;  /* 0x00000000001c7947 */ /* 0x000fec0003800000 */
.L_x_9:
[----:B------:R-:W5:Y:S01]  /*09b0*/  LDG.E R6, desc[UR4][R4.64] ;  /* 0x0000000404067981 */ /* 0x000f62000c1e1900 */
[----:B------:R-:W0:Y:S01]  /*09c0*/  LDCU UR6, c[0x0][0x388] ;  /* 0x00007100ff0677ac */ /* 0x000e220008000800 */
[----:B-----5:R-:W-:-:S04]  /*09d0*/  FADD R6, -R9, R6 ;  /* 0x0000000609067221 */ /* 0x020fc80000000100 */
[----:B---3--:R-:W-:-:S04]  /*09e0*/  FADD R7, R7, R6 ;  /* 0x0000000607077221 */ /* 0x008fc80000000000 */
[----:B------:R-:W-:-:S04]  /*09f0*/  FADD R7, R2, R7 ;  /* 0x0000000702077221 */ /* 0x000fc80000000000 */
[----:B0-----:R-:W-:-:S05]  /*0a00*/  FMUL R7, R7, UR6 ;  /* 0x0000000607077c20 */ /* 0x001fca0008400000 */
[----:B------:R0:W-:Y:S02]  /*0a10*/  STG.E desc[UR4][R4.64+0x8], R7 ;  /* 0x0000080704007986 */ /* 0x0001e4000c101904 */
.L_x_8:
        /* <DEDUP_REMOVED lines=17> */
.L_x_11:
        /* <DEDUP_REMOVED lines=18> */
.L_x_14:
[----:B------:R2:W-:Y:S01]  /*0c50*/  STG.E desc[UR4][R4.64+0xc], R11 ;  /* 0x00000c0b04007986 */ /* 0x0005e2000c101904 */
[----:B------:R-:W-:Y:S01]  /*0c60*/  MOV R2, R11 ;  /* 0x0000000b00027202 */ /* 0x000fe20000000f00 */
[----:B------:R-:W-:Y:S06]  /*0c70*/  BRA `(.L_x_12) ;  /* 0x00000000001c7947 */ /* 0x000fec0003800000 */
.L_x_13:
[----:B------:R-:W5:Y:S01]  /*0c80*/  LDG.E R6, desc[UR4][R4.64] ;  /* 0x0000000404067981 */ /* 0x000f62000c1e1900 */
[----:B------:R-:W1:Y:S01]  /*0c90*/  LDCU UR6, c[0x0][0x388] ;  /* 0x00007100ff0677ac */ /* 0x000e620008000800 */
[----:B-----5:R-:W-:-:S04]  /*0ca0*/  FADD R6, -R9, R6 ;  /* 0x0000000609067221 */ /* 0x020fc80000000100 */
[----:B0--3--:R-:W-:-:S04]  /*0cb0*/  FADD R7, R7, R6 ;  /* 0x0000000607077221 */ /* 0x009fc80000000000 */
[----:B------:R-:W-:-:S04]  /*0cc0*/  FADD R7, R2, R7 ;  /* 0x0000000702077221 */ /* 0x000fc80000000000 */
[----:B-1----:R-:W-:-:S05]  /*0cd0*/  FMUL R7, R7, UR6 ;  /* 0x0000000607077c20 */ /* 0x002fca0008400000 */
[----:B------:R0:W-:Y:S02]  /*0ce0*/  STG.E desc[UR4][R4.64+0x8], R7 ;  /* 0x0000080704007986 */ /* 0x0001e4000c101904 */
.L_x_12:
        /* <DEDUP_REMOVED lines=17> */
.L_x_15:
        /* <DEDUP_REMOVED lines=18> */
.L_x_18:
[----:B------:R0:W-:Y:S01]  /*0f20*/  STG.E desc[UR4][R4.64+0xc], R11 ;  /* 0x00000c0b04007986 */ /* 0x0001e2000c101904 */
[----:B------:R-:W-:Y:S01]  /*0f30*/  MOV R2, R11 ;  /* 0x0000000b00027202 */ /* 0x000fe20000000f00 */
[----:B------:R-:W-:Y:S06]  /*0f40*/  BRA `(.L_x_16) ;  /* 0x00000000001c7947 */ /* 0x000fec0003800000 */
.L_x_17:
[----:B------:R-:W5:Y:S01]  /*0f50*/  LDG.E R6, desc[UR4][R4.64] ;  /* 0x0000000404067981 */ /* 0x000f62000c1e1900 */
[----:B------:R-:W1:Y:S01]  /*0f60*/  LDCU UR6, c[0x0][0x388] ;  /* 0x00007100ff0677ac */ /* 0x000e620008000800 */
[----:B-----5:R-:W-:-:S04]  /*0f70*/  FADD R6, -R9, R6 ;  /* 0x0000000609067221 */ /* 0x020fc80000000100 */
[----:B0--3--:R-:W-:-:S04]  /*0f80*/  FADD R7, R7, R6 ;  /* 0x0000000607077221 */ /* 0x009fc80000000000 */
[----:B------:R-:W-:-:S04]  /*0f90*/  FADD R7, R2, R7 ;  /* 0x0000000702077221 */ /* 0x000fc80000000000 */
[----:B-1----:R-:W-:-:S05]  /*0fa0*/  FMUL R7, R7, UR6 ;  /* 0x0000000607077c20 */ /* 0x002fca0008400000 */
[----:B------:R0:W-:Y:S02]  /*0fb0*/  STG.E desc[UR4][R4.64+0x8], R7 ;  /* 0x0000080704007986 */ /* 0x0001e4000c101904 */
.L_x_16:
[----:B------:R-:W-:-:S13]  /*0fc0*/  ISETP.GT.AND P0, PT, R3, 0x1, PT ;  /* 0x000000010300780c */ /* 0x000fda0003f04270 */
[----:B------:R-:W-:Y:S05]  /*0fd0*/  @P0 BRA `(.L_x_19) ;  /* 0x0000000000480947 */ /* 0x000fea0003800000 */
[----:B------:R-:W-:-:S13]  /*0fe0*/  ISETP.NE.AND P0, PT, R3, RZ, PT ;  /* 0x000000ff0300720c */ /* 0x000fda0003f05270 */
[----:B------:R-:W-:Y:S05]  /*0ff0*/  @!P0 BRA `(.L_x_20) ;  /* 0x0000000000208947 */ /* 0x000fea0003800000 */
[----:B-1----:R-:W5:Y:S01]  /*1000*/  LDG.E R0, desc[UR4][R4.64] ;  /* 0x0000000404007981 */ /* 0x002f62000c1e1900 */
[----:B------:R-:W1:Y:S01]  /*1010*/  LDCU UR6, c[0x0][0x388] ;  /* 0x00007100ff0677ac */ /* 0x000e620008000800 */
[----:B-----5:R-:W-:-:S04]  /*1020*/  FADD R0, R0, R9 ;  /* 0x0000000900007221 */ /* 0x020fc80000000000 */
[----:B0--3--:R-:W-:-:S04]  /*1030*/  FADD R7, R0, -R7 ;  /* 0x8000000700077221 */ /* 0x009fc80000000000 */
[----:B------:R-:W-:-:S04]  /*1040*/  FADD R7, R7, R2 ;  /* 0x0000000207077221 */ /* 0x000fc80000000000 */
[----:B-1----:R-:W-:-:S05]  /*1050*/  FMUL R7, R7, UR6 ;  /* 0x0000000607077c20 */ /* 0x002fca0008400000 */
[----:B------:R-:W-:Y:S01]  /*1060*/  STG.E desc[UR4][R4.64+0x4], R7 ;  /* 0x0000040704007986 */ /* 0x000fe2000c101904 */
[----:B------:R-:W-:Y:S05]  /*1070*/  EXIT ;  /* 0x000000000000794d */ /* 0x000fea0003800000 */
.L_x_20:
[----:B-1----:R-:W5:Y:S01]  /*1080*/  LDG.E R0, desc[UR4][R4.64] ;  /* 0x0000000404007981 */ /* 0x002f62000c1e1900 */
[----:B------:R-:W1:Y:S01]  /*1090*/  LDCU UR6, c[0x0][0x388] ;  /* 0x00007100ff0677ac */ /* 0x000e620008000800 */
[----:B-----5:R-:W-:-:S04]  /*10a0*/  FADD R0, R0, R9 ;  /* 0x0000000900007221 */ /* 0x020fc80000000000 */
[----:B0--3--:R-:W-:-:S04]  /*10b0*/  FADD R7, R0, R7 ;  /* 0x0000000700077221 */ /* 0x009fc80000000000 */
[----:B------:R-:W-:-:S04]  /*10c0*/  FADD R7, R7, -R2 ;  /* 0x8000000207077221 */ /* 0x000fc80000000000 */
[----:B-1----:R-:W-:-:S05]  /*10d0*/  FMUL R7, R7, UR6 ;  /* 0x0000000607077c20 */ /* 0x002fca0008400000 */
[----:B------:R0:W-:Y:S02]  /*10e0*/  STG.E desc[UR4][R4.64], R7 ;  /* 0x0000000704007986 */ /* 0x0001e4000c101904 */
.L_x_35:
[----:B------:R-:W-:Y:S05]  /*10f0*/  EXIT ;  /* 0x000000000000794d */ /* 0x000fea0003800000 */
.L_x_19:
[----:B------:R-:W-:-:S13]  /*1100*/  ISETP.NE.AND P0, PT, R3, 0x2, PT ;  /* 0x000000020300780c */ /* 0x000fda0003f05270 */
[----:B------:R-:W-:Y:S05]  /*1110*/  @!P0 BRA `(.L_x_21) ;  /* 0x00000000004c8947 */ /* 0x000fea0003800000 */
[----:B0-2---:R-:W0:Y:S01]  /*1120*/  LDC R11, c[0x0][0x38c] ;  /* 0x0000e300ff0b7b82 */ /* 0x005e220000000800 */
[----:B---34-:R-:W-:-:S04]  /*1130*/  FADD R4, R9, -R2 ;  /* 0x8000000209047221 */ /* 0x018fc80000000000 */
[----:B------:R-:W-:-:S04]  /*1140*/  FADD R7, R4, R7 ;  /* 0x0000000704077221 */ /* 0x000fc80000000000 */
[----:B------:R-:W-:Y:S01]  /*1150*/  FADD R6, R7, -R2 ;  /* 0x8000000207067221 */ /* 0x000fe20000000000 */
[----:B0-----:R-:W0:Y:S08]  /*1160*/  MUFU.RCP R8, R11 ;  /* 0x0000000b00087308 */ /* 0x001e300000001000 */
[----:B------:R-:W2:Y:S01]  /*1170*/  FCHK P0, R6, R11 ;  /* 0x0000000b06007302 */ /* 0x000ea20000000000 */
[----:B0-----:R-:W-:-:S04]  /*1180*/  FFMA R3, R8, -R11, 1 ;  /* 0x3f80000008037423 */ /* 0x001fc8000000080b */
[----:B------:R-:W-:-:S04]  /*1190*/  FFMA R2, R8, R3, R8 ;  /* 0x0000000308027223 */ /* 0x000fc80000000008 */
[----:B------:R-:W-:-:S04]  /*11a0*/  FFMA R3, R2, R6, RZ ;  /* 0x0000000602037223 */ /* 0x000fc800000000ff */
[----:B------:R-:W-:-:S04]  /*11b0*/  FFMA R4, R3, -R11, R6 ;  /* 0x8000000b03047223 */ /* 0x000fc80000000006 */
[----:B------:R-:W-:Y:S01]  /*11c0*/  FFMA R5, R2, R4, R3 ;  /* 0x0000000402057223 */ /* 0x000fe20000000003 */
[----:B--2---:R-:W-:Y:S06]  /*11d0*/  @!P0 BRA `(.L_x_22) ;  /* 0x0000000000108947 */ /* 0x004fec0003800000 */
[----:B------:R-:W-:Y:S02]  /*11e0*/  MOV R2, R6 ;  /* 0x0000000600027202 */ /* 0x000fe40000000f00 */
[----:B------:R-:W-:-:S07]  /*11f0*/  MOV R6, 0x1210 ;  /* 0x0000121000067802 */ /* 0x000fce0000000f00 */
[----:B-1----:R-:W-:Y:S05]  /*1200*/  CALL.REL.NOINC `($__internal_0_$__cuda_sm3x_div_rn_noftz_f32_slowpath) ;  /* 0x0000000000307944 */ /* 0x002fea0003c00000 */
[----:B------:R-:W-:-:S07]  /*1210*/  MOV R5, R2 ;  /* 0x0000000200057202 */ /* 0x000fce0000000f00 */
.L_x_22:
[----:B------:R-:W0:Y:S02]  /*1220*/  LDC.64 R2, c[0x0][0x380] ;  /* 0x0000e000ff027b82 */ /* 0x000e240000000a00 */
[----:B0-----:R-:W-:Y:S01]  /*1230*/  STG.E desc[UR4][R2.64+0xc], R5 ;  /* 0x00000c0502007986 */ /* 0x001fe2000c101904 */
[----:B------:R-:W-:Y:S05]  /*1240*/  EXIT ;  /* 0x000000000000794d */ /* 0x000fea0003800000 */
.L_x_21:
[----:B-1----:R-:W5:Y:S01]  /*1250*/  LDG.E R0, desc[UR4][R4.64] ;  /* 0x0000000404007981 */ /* 0x002f62000c1e1900 */
[----:B------:R-:W1:Y:S01]  /*1260*/  LDCU UR6, c[0x0][0x388] ;  /* 0x00007100ff0677ac */ /* 0x000e620008000800 */
[----:B-----5:R-:W-:-:S04]  /*1270*/  FADD R0, R0, -R9 ;  /* 0x8000000900007221 */ /* 0x020fc80000000000 */
[----:B0--3--:R-:W-:-:S04]  /*1280*/  FADD R7, R0, R7 ;  /* 0x0000000700077221 */ /* 0x009fc80000000000 */
[----:B------:R-:W-:-:S04]  /*1290*/  FADD R7, R7, R2 ;  /* 0x0000000207077221 */ /* 0x000fc80000000000 */
[----:B-1----:R-:W-:-:S05]  /*12a0*/  FMUL R7, R7, UR6 ;  /* 0x0000000607077c20 */ /* 0x002fca0008400000 */
[----:B------:R-:W-:Y:S01]  /*12b0*/  STG.E desc[UR4][R4.64+0x8], R7 ;  /* 0x0000080704007986 */ /* 0x000fe2000c101904 */
[----:B------:R-:W-:Y:S05]  /*12c0*/  EXIT ;  /* 0x000000000000794d */ /* 0x000fea0003800000 */
        .weak           $__internal_0_$__cuda_sm3x_div_rn_noftz_f32_slowpath
        .type           $__internal_0_$__cuda_sm3x_div_rn_noftz_f32_slowpath,@function
        .size           $__internal_0_$__cuda_sm3x_div_rn_noftz_f32_slowpath,(.L_x_40 - $__internal_0_$__cuda_sm3x_div_rn_noftz_f32_slowpath)
$__internal_0_$__cuda_sm3x_div_rn_noftz_f32_slowpath:
[----:B------:R-:W-:Y:S02]  /*12d0*/  SHF.R.U32.HI R10, RZ, 0x17, R0 ;  /* 0x00000017ff0a7819 */ /* 0x000fe40000011600 */
[----:B------:R-:W-:Y:S02]  /*12e0*/  SHF.R.U32.HI R8, RZ, 0x17, R2 ;  /* 0x00000017ff087819 */ /* 0x000fe40000011602 */
[----:B------:R-:W-:Y:S02]  /*12f0*/  LOP3.LUT R10, R10, 0xff, RZ, 0xc0, !PT ;  /* 0x000000ff0a0a7812 */ /* 0x000fe400078ec0ff */
[----:B------:R-:W-:Y:S02]  /*1300*/  LOP3.LUT R14, R8, 0xff, RZ, 0xc0, !PT ;  /* 0x000000ff080e7812 */ /* 0x000fe400078ec0ff */
[----:B------:R-:W-:Y:S02]  /*1310*/  IADD3 R12, PT, PT, R10, -0x1, RZ ;  /* 0xffffffff0a0c7810 */ /* 0x000fe40007ffe0ff */
[----:B------:R-:W-:-:S02]  /*1320*/  IADD3 R13, PT, PT, R14, -0x1, RZ ;  /* 0xffffffff0e0d7810 */ /* 0x000fc40007ffe0ff */
[----:B------:R-:W-:Y:S02]  /*1330*/  ISETP.GT.U32.AND P0, PT, R12, 0xfd, PT ;  /* 0x000000fd0c00780c */ /* 0x000fe40003f04070 */
[----:B------:R-:W-:Y:S02]  /*1340*/  MOV R11, R0 ;  /* 0x00000000000b7202 */ /* 0x000fe40000000f00 */
[----:B------:R-:W-:-:S13]  /*1350*/  ISETP.GT.U32.OR P0, PT, R13, 0xfd, P0 ;  /* 0x000000fd0d00780c */ /* 0x000fda0000704470 */
[----:B------:R-:W-:Y:S01]  /*1360*/  @!P0 MOV R8, RZ ;  /* 0x000000ff00088202 */ /* 0x000fe20000000f00 */
[----:B------:R-:W-:Y:S06]  /*1370*/  @!P0 BRA `(.L_x_23) ;  /* 0x00000000005c8947 */ /* 0x000fec0003800000 */
[----:B------:R-:W-:Y:S02]  /*1380*/  FSETP.GTU.FTZ.AND P0, PT, |R2|, +INF , PT ;  /* 0x7f8000000200780b */ /* 0x000fe40003f1c200 */
[----:B------:R-:W-:-:S04]  /*1390*/  FSETP.GTU.FTZ.AND P1, PT, |R0|, +INF , PT ;  /* 0x7f8000000000780b */ /* 0x000fc80003f3c200 */
[----:B------:R-:W-:-:S13]  /*13a0*/  PLOP3.LUT P0, PT, P0, P1, PT, 0xf8, 0x8f ;  /* 0x00000000008f781c */ /* 0x000fda0000703f70 */
[----:B------:R-:W-:Y:S05]  /*13b0*/  @P0 BRA `(.L_x_24) ;  /* 0x0000000400440947 */ /* 0x000fea0003800000 */
[----:B------:R-:W-:-:S13]  /*13c0*/  LOP3.LUT P0, RZ, R11, 0x7fffffff, R2, 0xc8, !PT ;  /* 0x7fffffff0bff7812 */ /* 0x000fda000780c802 */
[----:B------:R-:W-:Y:S05]  /*13d0*/  @!P0 BRA `(.L_x_25) ;  /* 0x0000000400348947 */ /* 0x000fea0003800000 */
[----:B------:R-:W-:Y:S02]  /*13e0*/  FSETP.NEU.FTZ.AND P2, PT, |R2|, +INF , PT ;  /* 0x7f8000000200780b */ /* 0x000fe40003f5d200 */
[----:B------:R-:W-:Y:S02]  /*13f0*/  FSETP.NEU.FTZ.AND P1, PT, |R0|, +INF , PT ;  /* 0x7f8000000000780b */ /* 0x000fe40003f3d200 */
[----:B------:R-:W-:-:S11]  /*1400*/  FSETP.NEU.FTZ.AND P0, PT, |R2|, +INF , PT ;  /* 0x7f8000000200780b */ /* 0x000fd60003f1d200 */
[----:B------:R-:W-:Y:S05]  /*1410*/  @!P1 BRA !P2, `(.L_x_25) ;  /* 0x0000000400249947 */ /* 0x000fea0005000000 */
[----:B------:R-:W-:-:S04]  /*1420*/  LOP3.LUT P2, RZ, R2, 0x7fffffff, RZ, 0xc0, !PT ;  /* 0x7fffffff02ff7812 */ /* 0x000fc8000784c0ff */
[----:B------:R-:W-:-:S13]  /*1430*/  PLOP3.LUT P1, PT, P1, P2, PT, 0x2f, 0xf2 ;  /* 0x0000000000f2781c */ /* 0x000fda0000f24577 */
[----:B------:R-:W-:Y:S05]  /*1440*/  @P1 BRA `(.L_x_26) ;  /* 0x0000000400101947 */ /* 0x000fea0003800000 */
[----:B------:R-:W-:-:S04]  /*1450*/  LOP3.LUT P1, RZ, R11, 0x7fffffff, RZ, 0xc0, !PT ;  /* 0x7fffffff0bff7812 */ /* 0x000fc8000782c0ff */
[----:B------:R-:W-:-:S13]  /*1460*/  PLOP3.LUT P0, PT, P0, P1, PT, 0x2f, 0xf2 ;  /* 0x0000000000f2781c */ /* 0x000fda0000702577 */
[----:B------:R-:W-:Y:S05]  /*1470*/  @P0 BRA `(.L_x_27) ;  /* 0x0000000000f80947 */ /* 0x000fea0003800000 */
[----:B------:R-:W-:Y:S02]  /*1480*/  ISETP.GE.AND P0, PT, R13, RZ, PT ;  /* 0x000000ff0d00720c */ /* 0x000fe40003f06270 */
[----:B------:R-:W-:-:S11]  /*1490*/  ISETP.GE.AND P1, PT, R12, RZ, PT ;  /* 0x000000ff0c00720c */ /* 0x000fd60003f26270 */
[----:B------:R-:W-:Y:S01]  /*14a0*/  @P0 MOV R8, RZ ;  /* 0x000000ff00080202 */ /* 0x000fe20000000f00 */
[----:B------:R-:W-:Y:S01]  /*14b0*/  @!P0 FFMA R2, R2, 1.84467440737095516160e+19, RZ ;  /* 0x5f80000002028823 */ /* 0x000fe200000000ff */
[----:B------:R-:W-:Y:S01]  /*14c0*/  @!P0 MOV R8, 0xffffffc0 ;  /* 0xffffffc000088802 */ /* 0x000fe20000000f00 */
[----:B------:R-:W-:-:S03]  /*14d0*/  @!P1 FFMA R11, R0, 1.84467440737095516160e+19, RZ ;  /* 0x5f800000000b9823 */ /* 0x000fc600000000ff */
[----:B------:R-:W-:-:S07]  /*14e0*/  @!P1 IADD3 R8, PT, PT, R8, 0x40, RZ ;  /* 0x0000004008089810 */ /* 0x000fce0007ffe0ff */
.L_x_23:
[----:B------:R-:W-:-:S04]  /*14f0*/  LEA R12, R10, 0xc0800000, 0x17 ;  /* 0xc08000000a0c7811 */ /* 0x000fc800078eb8ff */
[----:B------:R-:W-:Y:S02]  /*1500*/  IADD3 R12, PT, PT, -R12, R11, RZ ;  /* 0x0000000b0c0c7210 */ /* 0x000fe40007ffe1ff */
[----:B------:R-:W-:Y:S02]  /*1510*/  IADD3 R11, PT, PT, R14, -0x7f, RZ ;  /* 0xffffff810e0b7810 */ /* 0x000fe40007ffe0ff */
[----:B------:R-:W0:Y:S01]  /*1520*/  MUFU.RCP R13, R12 ;  /* 0x0000000c000d7308 */ /* 0x000e220000001000 */
[----:B------:R-:W-:Y:S02]  /*1530*/  FADD.FTZ R15, -R12, -RZ ;  /* 0x800000ff0c0f7221 */ /* 0x000fe40000010100 */
[C---:B------:R-:W-:Y:S01]  /*1540*/  IMAD R2, R11.reuse, -0x800000, R2 ;  /* 0xff8000000b027824 */ /* 0x040fe200078e0202 */
[----:B------:R-:W-:-:S04]  /*1550*/  IADD3 R11, PT, PT, R11, 0x7f, -R10 ;  /* 0x0000007f0b0b7810 */ /* 0x000fc80007ffe80a */
[----:B------:R-:W-:Y:S01]  /*1560*/  IADD3 R11, PT, PT, R11, R8, RZ ;  /* 0x000000080b0b7210 */ /* 0x000fe20007ffe0ff */
[----:B0-----:R-:W-:-:S04]  /*1570*/  FFMA R14, R13, R15, 1 ;  /* 0x3f8000000d0e7423 */ /* 0x001fc8000000000f */
[----:B------:R-:W-:-:S04]  /*1580*/  FFMA R16, R13, R14, R13 ;  /* 0x0000000e0d107223 */ /* 0x000fc8000000000d */
[----:B------:R-:W-:-:S04]  /*1590*/  FFMA R13, R2, R16, RZ ;  /* 0x00000010020d7223 */ /* 0x000fc800000000ff */
[----:B------:R-:W-:-:S04]  /*15a0*/  FFMA R14, R15, R13, R2 ;  /* 0x0000000d0f0e7223 */ /* 0x000fc80000000002 */
[----:B------:R-:W-:-:S04]  /*15b0*/  FFMA R13, R16, R14, R13 ;  /* 0x0000000e100d7223 */ /* 0x000fc8000000000d */
[----:B------:R-:W-:-:S04]  /*15c0*/  FFMA R14, R15, R13, R2 ;  /* 0x0000000d0f0e7223 */ /* 0x000fc80000000002 */
[----:B------:R-:W-:-:S05]  /*15d0*/  FFMA R2, R16, R14, R13 ;  /* 0x0000000e10027223 */ /* 0x000fca000000000d */
[----:B------:R-:W-:-:S04]  /*15e0*/  SHF.R.U32.HI R10, RZ, 0x17, R2 ;  /* 0x00000017ff0a7819 */ /* 0x000fc80000011602 */
[----:B------:R-:W-:-:S04]  /*15f0*/  LOP3.LUT R10, R10, 0xff, RZ, 0xc0, !PT ;  /* 0x000000ff0a0a7812 */ /* 0x000fc800078ec0ff */
[----:B------:R-:W-:-:S04]  /*1600*/  IADD3 R12, PT, PT, R10, R11, RZ ;  /* 0x0000000b0a0c7210 */ /* 0x000fc80007ffe0ff */
[----:B------:R-:W-:-:S04]  /*1610*/  IADD3 R8, PT, PT, R12, -0x1, RZ ;  /* 0xffffffff0c087810 */ /* 0x000fc80007ffe0ff */
[----:B------:R-:W-:-:S13]  /*1620*/  ISETP.GE.U32.AND P0, PT, R8, 0xfe, PT ;  /* 0x000000fe0800780c */ /* 0x000fda0003f06070 */
[----:B------:R-:W-:Y:S05]  /*1630*/  @!P0 BRA `(.L_x_28) ;  /* 0x0000000000808947 */ /* 0x000fea0003800000 */
[----:B------:R-:W-:-:S13]  /*1640*/  ISETP.GT.AND P0, PT, R12, 0xfe, PT ;  /* 0x000000fe0c00780c */ /* 0x000fda0003f04270 */
[----:B------:R-:W-:Y:S05]  /*1650*/  @P0 BRA `(.L_x_29) ;  /* 0x00000000006c0947 */ /* 0x000fea0003800000 */
[----:B------:R-:W-:-:S13]  /*1660*/  ISETP.GE.AND P0, PT, R12, 0x1, PT ;  /* 0x000000010c00780c */ /* 0x000fda0003f06270 */
[----:B------:R-:W-:Y:S05]  /*1670*/  @P0 BRA `(.L_x_30) ;  /* 0x0000000000980947 */ /* 0x000fea0003800000 */
[----:B------:R-:W-:Y:S02]  /*1680*/  ISETP.GE.AND P0, PT, R12, -0x18, PT ;  /* 0xffffffe80c00780c */ /* 0x000fe40003f06270 */
[----:B------:R-:W-:-:S11]  /*1690*/  LOP3.LUT R2, R2, 0x80000000, RZ, 0xc0, !PT ;  /* 0x8000000002027812 */ /* 0x000fd600078ec0ff */
[----:B------:R-:W-:Y:S05]  /*16a0*/  @!P0 BRA `(.L_x_30) ;  /* 0x00000000008c8947 */ /* 0x000fea0003800000 */
[CCC-:B------:R-:W-:Y:S01]  /*16b0*/  FFMA.RZ R8, R16.reuse, R14.reuse, R13.reuse ;  /* 0x0000000e10087223 */ /* 0x1c0fe2000000c00d */
[-CC-:B------:R-:W-:Y:S01]  /*16c0*/  FFMA.RM R11, R16, R14.reuse, R13.reuse ;  /* 0x0000000e100b7223 */ /* 0x180fe2000000400d */
[C---:B------:R-:W-:Y:S02]  /*16d0*/  ISETP.NE.AND P2, PT, R12.reuse, RZ, PT ;  /* 0x000000ff0c00720c */ /* 0x040fe40003f45270 */
[----:B------:R-:W-:Y:S02]  /*16e0*/  ISETP.NE.AND P1, PT, R12, RZ, PT ;  /* 0x000000ff0c00720c */ /* 0x000fe40003f25270 */
[----:B------:R-:W-:Y:S01]  /*16f0*/  LOP3.LUT R10, R8, 0x7fffff, RZ, 0xc0, !PT ;  /* 0x007fffff080a7812 */ /* 0x000fe200078ec0ff */
[----:B------:R-:W-:Y:S01]  /*1700*/  FFMA.RP R8, R16, R14, R13 ;  /* 0x0000000e10087223 */ /* 0x000fe2000000800d */
[----:B------:R-:W-:Y:S02]  /*1710*/  IADD3 R13, PT, PT, R12, 0x20, RZ ;  /* 0x000000200c0d7810 */ /* 0x000fe40007ffe0ff */
[----:B------:R-:W-:-:S02]  /*1720*/  LOP3.LUT R10, R10, 0x800000, RZ, 0xfc, !PT ;  /* 0x008000000a0a7812 */ /* 0x000fc400078efcff */
[----:B------:R-:W-:Y:S02]  /*1730*/  IADD3 R12, PT, PT, -R12, RZ, RZ ;  /* 0x000000ff0c0c7210 */ /* 0x000fe40007ffe1ff */
[----:B------:R-:W-:Y:S02]  /*1740*/  SHF.L.U32 R13, R10, R13, RZ ;  /* 0x0000000d0a0d7219 */ /* 0x000fe400000006ff */
[----:B------:R-:W-:Y:S02]  /*1750*/  FSETP.NEU.FTZ.AND P0, PT, R8, R11, PT ;  /* 0x0000000b0800720b */ /* 0x000fe40003f1d000 */
[----:B------:R-:W-:Y:S02]  /*1760*/  SEL R11, R12, RZ, P2 ;  /* 0x000000ff0c0b7207 */ /* 0x000fe40001000000 */
[----:B------:R-:W-:Y:S02]  /*1770*/  ISETP.NE.AND P1, PT, R13, RZ, P1 ;  /* 0x000000ff0d00720c */ /* 0x000fe40000f25270 */
[----:B------:R-:W-:-:S02]  /*1780*/  SHF.R.U32.HI R11, RZ, R11, R10 ;  /* 0x0000000bff0b7219 */ /* 0x000fc4000001160a */
[----:B------:R-:W-:Y:S02]  /*1790*/  PLOP3.LUT P0, PT, P0, P1, PT, 0xf8, 0x8f ;  /* 0x00000000008f781c */ /* 0x000fe40000703f70 */
[----:B------:R-:W-:Y:S02]  /*17a0*/  SHF.R.U32.HI R13, RZ, 0x1, R11 ;  /* 0x00000001ff0d7819 */ /* 0x000fe4000001160b */
[----:B------:R-:W-:-:S04]  /*17b0*/  SEL R8, RZ, 0x1, !P0 ;  /* 0x00000001ff087807 */ /* 0x000fc80004000000 */
[----:B------:R-:W-:-:S04]  /*17c0*/  LOP3.LUT R8, R8, 0x1, R13, 0xf8, !PT ;  /* 0x0000000108087812 */ /* 0x000fc800078ef80d */
[----:B------:R-:W-:-:S04]  /*17d0*/  LOP3.LUT R8, R8, R11, RZ, 0xc0, !PT ;  /* 0x0000000b08087212 */ /* 0x000fc800078ec0ff */
[----:B------:R-:W-:-:S04]  /*17e0*/  IADD3 R13, PT, PT, R13, R8, RZ ;  /* 0x000000080d0d7210 */ /* 0x000fc80007ffe0ff */
[----:B------:R-:W-:Y:S01]  /*17f0*/  LOP3.LUT R2, R13, R2, RZ, 0xfc, !PT ;  /* 0x000000020d027212 */ /* 0x000fe200078efcff */
[----:B------:R-:W-:Y:S06]  /*1800*/  BRA `(.L_x_30) ;  /* 0x0000000000347947 */ /* 0x000fec0003800000 */
.L_x_29:
[----:B------:R-:W-:-:S04]  /*1810*/  LOP3.LUT R2, R2, 0x80000000, RZ, 0xc0, !PT ;  /* 0x8000000002027812 */ /* 0x000fc800078ec0ff */
[----:B------:R-:W-:Y:S01]  /*1820*/  LOP3.LUT R2, R2, 0x7f800000, RZ, 0xfc, !PT ;  /* 0x7f80000002027812 */ /* 0x000fe200078efcff */
[----:B------:R-:W-:Y:S06]  /*1830*/  BRA `(.L_x_30) ;  /* 0x0000000000287947 */ /* 0x000fec0003800000 */
.L_x_28:
[----:B------:R-:W-:Y:S01]  /*1840*/  LEA R2, R11, R2, 0x17 ;  /* 0x000000020b027211 */ /* 0x000fe200078eb8ff */
[----:B------:R-:W-:Y:S06]  /*1850*/  BRA `(.L_x_30) ;  /* 0x0000000000207947 */ /* 0x000fec0003800000 */
.L_x_27:
[----:B------:R-:W-:-:S04]  /*1860*/  LOP3.LUT R2, R11, 0x80000000, R2, 0x48, !PT ;  /* 0x800000000b027812 */ /* 0x000fc800078e4802 */
[----:B------:R-:W-:Y:S01]  /*1870*/  LOP3.LUT R2, R2, 0x7f800000, RZ, 0xfc, !PT ;  /* 0x7f80000002027812 */ /* 0x000fe200078efcff */
[----:B------:R-:W-:Y:S06]  /*1880*/  BRA `(.L_x_30) ;  /* 0x0000000000147947 */ /* 0x000fec0003800000 */
.L_x_26:
[----:B------:R-:W-:Y:S01]  /*1890*/  LOP3.LUT R2, R11, 0x80000000, R2, 0x48, !PT ;  /* 0x800000000b027812 */ /* 0x000fe200078e4802 */
[----:B------:R-:W-:Y:S06]  /*18a0*/  BRA `(.L_x_30) ;  /* 0x00000000000c7947 */ /* 0x000fec0003800000 */
.L_x_25:
[----:B------:R-:W0:Y:S01]  /*18b0*/  MUFU.RSQ R2, -QNAN ;  /* 0xffc0000000027908 */ /* 0x000e220000001400 */
[----:B------:R-:W-:Y:S05]  /*18c0*/  BRA `(.L_x_30) ;  /* 0x0000000000047947 */ /* 0x000fea0003800000 */
.L_x_24:
[----:B------:R-:W-:-:S07]  /*18d0*/  FADD.FTZ R2, R2, R0 ;  /* 0x0000000002027221 */ /* 0x000fce0000010000 */
.L_x_30:
[----:B------:R-:W-:Y:S01]  /*18e0*/  HFMA2 R11, -RZ, RZ, 0, 0 ;  /* 0x00000000ff0b7431 */ /* 0x000fe200000001ff */
[----:B------:R-:W-:-:S04]  /*18f0*/  MOV R10, R6 ;  /* 0x00000006000a7202 */ /* 0x000fc80000000f00 */
[----:B0-----:R-:W-:Y:S05]  /*1900*/  RET.REL.NODEC R10 `(_Z4mypaPfff) ;  /* 0xffffffe40abc7950 */ /* 0x001fea0003c3ffff */
.L_x_31:
[----:B------:R-:W-:-:S00]  /*1910*/  BRA `(.L_x_31) ;  /* 0xfffffffc00fc7947 */ /* 0x000fc0000383ffff */
[----:B------:R-:W-:-:S00]  /*1920*/  NOP ;  /* 0x0000000000007918 */ /* 0x000fc00000000000 */
        /* <DEDUP_REMOVED lines=13> */
.L_x_40:


//--------------------- .nv.shared.reserved.0     --------------------------
	.section	.nv.shared.reserved.0,"aw",@nobits
	.weak		__nv_reservedSMEM_offset_0_alias
	.size		__nv_reservedSMEM_offset_0_alias, 0, 64
	.other		__nv_reservedSMEM_offset_0_alias,@"STO_CUDA_RESERVED_SHARED STV_DEFAULT"
__nv_reservedSMEM_offset_0_alias:
	.zero		0
	.zero		64


//--------------------- .nv.constant0._Z4mypaPfff --------------------------
	.section	.nv.constant0._Z4mypaPfff,"a",@progbits
	.sectionflags	@""
	.align	4
.nv.constant0._Z4mypaPfff:
	.zero		912


//--------------------- SYMBOLS --------------------------

	.type		.nv.reservedSmem.offset0,@object
	.size		.nv.reservedSmem.offset0,0x4
